	.headerflags	@"EF_CUDA_TEXMODE_UNIFIED EF_CUDA_64BIT_ADDRESS EF_CUDA_ACCELERATORS EF_CUDA_SM90 EF_CUDA_VIRTUAL_SM(EF_CUDA_SM90)"
	.elftype	@"ET_EXEC"


//--------------------- .nv.info                  --------------------------
	.section	.nv.info,"",@"SHT_CUDA_INFO"
	.align	4


	//----- nvinfo : EIATTR_REGCOUNT
	.align		4
        /*0000*/ 	.byte	0x04, 0x2f
        /*0002*/ 	.short	(.L_3 - .L_2)
	.align		4
.L_2:
        /*0004*/ 	.word	index@(triton_poi_fused__native_batch_norm_legit_no_training_relu_10)
        /*0008*/ 	.word	0x00000011


	//----- nvinfo : EIATTR_MIN_STACK_SIZE
	.align		4
.L_3:
        /*000c*/ 	.byte	0x04, 0x12
        /*000e*/ 	.short	(.L_5 - .L_4)
	.align		4
.L_4:
        /*0010*/ 	.word	index@(triton_poi_fused__native_batch_norm_legit_no_training_relu_10)
        /*0014*/ 	.word	0x00000000


	//----- nvinfo : EIATTR_FRAME_SIZE
	.align		4
.L_5:
        /*0018*/ 	.byte	0x04, 0x11
        /*001a*/ 	.short	(.L_7 - .L_6)
	.align		4
.L_6:
        /*001c*/ 	.word	index@(triton_poi_fused__native_batch_norm_legit_no_training_relu_10)
        /*0020*/ 	.word	0x00000000


	//----- nvinfo : EIATTR_MIN_STACK_SIZE
	.align		4
.L_7:
        /*0024*/ 	.byte	0x04, 0x12
        /*0026*/ 	.short	(.L_9 - .L_8)
	.align		4
.L_8:
        /*0028*/ 	.word	index@(triton_poi_fused__native_batch_norm_legit_no_training_relu_10)
        /*002c*/ 	.word	0x00000000
.L_9:


//--------------------- .nv.info.triton_poi_fused__native_batch_norm_legit_no_training_relu_10 --------------------------
	.section	.nv.info.triton_poi_fused__native_batch_norm_legit_no_training_relu_10,"",@"SHT_CUDA_INFO"
	.sectionflags	@""
	.align	4


	//----- nvinfo : EIATTR_CUDA_API_VERSION
	.align		4
        /*0000*/ 	.byte	0x04, 0x37
        /*0002*/ 	.short	(.L_11 - .L_10)
.L_10:
        /*0004*/ 	.word	0x0000007c


	//----- nvinfo : EIATTR_KPARAM_INFO
	.align		4
.L_11:
        /*0008*/ 	.byte	0x04, 0x17
        /*000a*/ 	.short	(.L_13 - .L_12)
.L_12:
        /*000c*/ 	.word	0x00000000
        /*0010*/ 	.short	0x0006
        /*0012*/ 	.short	0x0030
        /*0014*/ 	.byte	0x00, 0xf0, 0x11, 0x00


	//----- nvinfo : EIATTR_KPARAM_INFO
	.align		4
.L_13:
        /*0018*/ 	.byte	0x04, 0x17
        /*001a*/ 	.short	(.L_15 - .L_14)
.L_14:
        /*001c*/ 	.word	0x00000000
        /*0020*/ 	.short	0x0005
        /*0022*/ 	.short	0x0028
        /*0024*/ 	.byte	0x00, 0xf4, 0x21, 0x00


	//----- nvinfo : EIATTR_KPARAM_INFO
	.align		4
.L_15:
        /*0028*/ 	.byte	0x04, 0x17
        /*002a*/ 	.short	(.L_17 - .L_16)
.L_16:
        /*002c*/ 	.word	0x00000000
        /*0030*/ 	.short	0x0004
        /*0032*/ 	.short	0x0020
        /*0034*/ 	.byte	0x00, 0xf4, 0x21, 0x00


	//----- nvinfo : EIATTR_KPARAM_INFO
	.align		4
.L_17:
        /*0038*/ 	.byte	0x04, 0x17
        /*003a*/ 	.short	(.L_19 - .L_18)
.L_18:
        /*003c*/ 	.word	0x00000000
        /*0040*/ 	.short	0x0003
        /*0042*/ 	.short	0x0018
        /*0044*/ 	.byte	0x00, 0xf4, 0x21, 0x00


	//----- nvinfo : EIATTR_KPARAM_INFO
	.align		4
.L_19:
        /*0048*/ 	.byte	0x04, 0x17
        /*004a*/ 	.short	(.L_21 - .L_20)
.L_20:
        /*004c*/ 	.word	0x00000000
        /*0050*/ 	.short	0x0002
        /*0052*/ 	.short	0x0010
        /*0054*/ 	.byte	0x00, 0xf4, 0x21, 0x00


	//----- nvinfo : EIATTR_KPARAM_INFO
	.align		4
.L_21:
        /*0058*/ 	.byte	0x04, 0x17
        /*005a*/ 	.short	(.L_23 - .L_22)
.L_22:
        /*005c*/ 	.word	0x00000000
        /*0060*/ 	.short	0x0001
        /*0062*/ 	.short	0x0008
        /*0064*/ 	.byte	0x00, 0xf4, 0x21, 0x00


	//----- nvinfo : EIATTR_KPARAM_INFO
	.align		4
.L_23:
        /*0068*/ 	.byte	0x04, 0x17
        /*006a*/ 	.short	(.L_25 - .L_24)
.L_24:
        /*006c*/ 	.word	0x00000000
        /*0070*/ 	.short	0x0000
        /*0072*/ 	.short	0x0000
        /*0074*/ 	.byte	0x00, 0xf4, 0x21, 0x00


	//----- nvinfo : EIATTR_SPARSE_MMA_MASK
	.align		4
.L_25:
        /*0078*/ 	.byte	0x03, 0x50
        /*007a*/ 	.short	0x0000


	//----- nvinfo : EIATTR_MAXREG_COUNT
	.align		4
        /*007c*/ 	.byte	0x03, 0x1b
        /*007e*/ 	.short	0x00ff


	//----- nvinfo : EIATTR_EXIT_INSTR_OFFSETS
	.align		4
        /*0080*/ 	.byte	0x04, 0x1c
        /*0082*/ 	.short	(.L_27 - .L_26)


	//   ....[0]....
.L_26:
        /*0084*/ 	.word	0x00000350


	//----- nvinfo : EIATTR_REQNTID
	.align		4
.L_27:
        /*0088*/ 	.byte	0x04, 0x10
        /*008a*/ 	.short	(.L_29 - .L_28)
.L_28:
        /*008c*/ 	.word	0x00000100
        /*0090*/ 	.word	0x00000001
        /*0094*/ 	.word	0x00000001


	//----- nvinfo : EIATTR_CBANK_PARAM_SIZE
	.align		4
.L_29:
        /*0098*/ 	.byte	0x03, 0x19
        /*009a*/ 	.short	0x0034


	//----- nvinfo : EIATTR_PARAM_CBANK
	.align		4
        /*009c*/ 	.byte	0x04, 0x0a
        /*009e*/ 	.short	(.L_31 - .L_30)
	.align		4
.L_30:
        /*00a0*/ 	.word	index@(.nv.constant0.triton_poi_fused__native_batch_norm_legit_no_training_relu_10)
        /*00a4*/ 	.short	0x0210
        /*00a6*/ 	.short	0x0034


	//----- nvinfo : EIATTR_SW_WAR
	.align		4
.L_31:
        /*00a8*/ 	.byte	0x04, 0x36
        /*00aa*/ 	.short	(.L_33 - .L_32)
.L_32:
        /*00ac*/ 	.word	0x00000008
.L_33:


//--------------------- .nv.callgraph             --------------------------
	.section	.nv.callgraph,"",@"SHT_CUDA_CALLGRAPH"
	.align	4
	.sectionentsize	8
	.align		4
        /*0000*/ 	.word	0x00000000
	.align		4
        /*0004*/ 	.word	0xffffffff
	.align		4
        /*0008*/ 	.word	0x00000000
	.align		4
        /*000c*/ 	.word	0xfffffffe
	.align		4
        /*0010*/ 	.word	0x00000000
	.align		4
        /*0014*/ 	.word	0xfffffffd
	.align		4
        /*0018*/ 	.word	0x00000000
	.align		4
        /*001c*/ 	.word	0xfffffffc


//--------------------- .nv.constant4             --------------------------
	.section	.nv.constant4,"a",@progbits
	.align	8
	.align		8
.nv.constant4:
        /*0000*/ 	.dword	_$_str
	.align		8
        /*0008*/ 	.dword	_$_str_$_2


//--------------------- .text.triton_poi_fused__native_batch_norm_legit_no_training_relu_10 --------------------------
	.section	.text.triton_poi_fused__native_batch_norm_legit_no_training_relu_10,"ax",@progbits
	.align	128
        .global         triton_poi_fused__native_batch_norm_legit_no_training_relu_10
        .type           triton_poi_fused__native_batch_norm_legit_no_training_relu_10,@function
        .size           triton_poi_fused__native_batch_norm_legit_no_training_relu_10,(.L_x_1 - triton_poi_fused__native_batch_norm_legit_no_training_relu_10)
        .other          triton_poi_fused__native_batch_norm_legit_no_training_relu_10,@"STO_CUDA_ENTRY STV_DEFAULT"
triton_poi_fused__native_batch_norm_legit_no_training_relu_10:
.text.triton_poi_fused__native_batch_norm_legit_no_training_relu_10:
[----:B------:R-:W-:Y:S01]  /*0000*/  LDC R1, c[0x0][0x28] ;  /* 0x00000a00ff017b82 */ /* 0x000fe20000000800 */
[----:B------:R-:W1:Y:S07]  /*0010*/  S2R R0, SR_TID.X ;  /* 0x0000000000007919 */ /* 0x000e6e0000002100 */
[----:B------:R-:W2:Y:S01]  /*0020*/  LDC.64 R6, c[0x0][0x220] ;  /* 0x00008800ff067b82 */ /* 0x000ea20000000a00 */
[----:B------:R-:W-:Y:S01]  /*0030*/  ULDC.64 UR4, c[0x0][0x208] ;  /* 0x0000820000047ab9 */ /* 0x000fe20000000a00 */
[----:B------:R-:W3:Y:S06]  /*0040*/  S2R R5, SR_CTAID.X ;  /* 0x0000000000057919 */ /* 0x000eec0000002500 */
[----:B------:R-:W4:Y:S08]  /*0050*/  LDC.64 R8, c[0x0][0x228] ;  /* 0x00008a00ff087b82 */ /* 0x000f300000000a00 */
[----:B------:R-:W5:Y:S01]  /*0060*/  LDC.64 R10, c[0x0][0x230] ;  /* 0x00008c00ff0a7b82 */ /* 0x000f620000000a00 */
[----:B-1----:R-:W-:-:S02]  /*0070*/  SHF.L.U32 R0, R0, 0x1, RZ ;  /* 0x0000000100007819 */ /* 0x002fc400000006ff */
[----:B---3--:R-:W-:Y:S02]  /*0080*/  SHF.R.S32.HI R3, RZ, 0x16, R5 ;  /* 0x00000016ff037819 */ /* 0x008fe40000011405 */
[----:B------:R-:W-:Y:S02]  /*0090*/  LOP3.LUT R0, R0, 0x1fe, RZ, 0xc0, !PT ;  /* 0x000001fe00007812 */ /* 0x000fe400078ec0ff */
[----:B------:R-:W-:Y:S02]  /*00a0*/  SGXT R3, R3, 0x1 ;  /* 0x000000010303781a */ /* 0x000fe40000000200 */
[----:B------:R-:W-:Y:S02]  /*00b0*/  LEA R0, R5, R0, 0x9 ;  /* 0x0000000005007211 */ /* 0x000fe400078e48ff */
[----:B------:R-:W1:Y:S02]  /*00c0*/  LDC.64 R4, c[0x0][0x218] ;  /* 0x00008600ff047b82 */ /* 0x000e640000000a00 */
[----:B------:R-:W-:-:S04]  /*00d0*/  LEA.HI R3, R3, R0, RZ, 0xa ;  /* 0x0000000003037211 */ /* 0x000fc800078f50ff */
[----:B------:R-:W-:-:S04]  /*00e0*/  SHF.R.S32.HI R3, RZ, 0xa, R3 ;  /* 0x0000000aff037819 */ /* 0x000fc80000011403 */
[----:B------:R-:W-:-:S04]  /*00f0*/  LEA.HI R2, R3, R3, RZ, 0x9 ;  /* 0x0000000303027211 */ /* 0x000fc800078f48ff */
[----:B------:R-:W-:-:S04]  /*0100*/  LOP3.LUT R2, R2, 0xfffffe00, RZ, 0xc0, !PT ;  /* 0xfffffe0002027812 */ /* 0x000fc800078ec0ff */
[----:B------:R-:W-:Y:S02]  /*0110*/  IADD3 R13, R3, -R2, RZ ;  /* 0x80000002030d7210 */ /* 0x000fe40007ffe0ff */
[----:B------:R-:W3:Y:S03]  /*0120*/  LDC.64 R2, c[0x0][0x210] ;  /* 0x00008400ff027b82 */ /* 0x000ee60000000a00 */
[----:B--2---:R-:W-:-:S06]  /*0130*/  IMAD.WIDE R6, R13, 0x4, R6 ;  /* 0x000000040d067825 */ /* 0x004fcc00078e0206 */
[----:B------:R-:W2:Y:S01]  /*0140*/  LDG.E.EL R6, desc[UR4][R6.64] ;  /* 0x0000000406067981 */ /* 0x000ea2000c2e1900 */
[----:B-1----:R-:W-:-:S05]  /*0150*/  IMAD.WIDE R4, R13, 0x4, R4 ;  /* 0x000000040d047825 */ /* 0x002fca00078e0204 */
[----:B------:R1:W2:Y:S01]  /*0160*/  LDG.E.EL R12, desc[UR4][R4.64] ;  /* 0x00000004040c7981 */ /* 0x0002a2000c2e1900 */
[----:B---3--:R-:W-:Y:S01]  /*0170*/  IMAD.WIDE R2, R0, 0x4, R2 ;  /* 0x0000000400027825 */ /* 0x008fe200078e0202 */
[----:B------:R-:W-:Y:S01]  /*0180*/  HFMA2.MMA R14, -RZ, RZ, 1.625, 0 ;  /* 0x3e800000ff0e7435 */ /* 0x000fe200000001ff */
[----:B-1----:R-:W1:Y:S04]  /*0190*/  LDC.64 R4, c[0x0][0x238] ;  /* 0x00008e00ff047b82 */ /* 0x002e680000000a00 */
[----:B------:R-:W3:Y:S01]  /*01a0*/  LDG.E.64 R2, desc[UR4][R2.64] ;  /* 0x0000000402027981 */ /* 0x000ee2000c1e1b00 */
[----:B----4-:R-:W-:-:S04]  /*01b0*/  IMAD.WIDE R8, R13, 0x4, R8 ;  /* 0x000000040d087825 */ /* 0x010fc800078e0208 */
[----:B-----5:R-:W-:Y:S02]  /*01c0*/  IMAD.WIDE R10, R13, 0x4, R10 ;  /* 0x000000040d0a7825 */ /* 0x020fe400078e020a */
[----:B------:R-:W4:Y:S04]  /*01d0*/  LDG.E.EL R8, desc[UR4][R8.64] ;  /* 0x0000000408087981 */ /* 0x000f28000c2e1900 */
[----:B------:R-:W4:Y:S01]  /*01e0*/  LDG.E.EL R11, desc[UR4][R10.64] ;  /* 0x000000040a0b7981 */ /* 0x000f22000c2e1900 */
[----:B-1----:R-:W-:-:S04]  /*01f0*/  IMAD.WIDE R4, R0, 0x4, R4 ;  /* 0x0000000400047825 */ /* 0x002fc800078e0204 */
[----:B--2---:R-:W-:-:S04]  /*0200*/  FADD R6, R6, 9.9999997473787516356e-06 ;  /* 0x3727c5ac06067421 */ /* 0x004fc80000000000 */
[----:B------:R-:W1:Y:S02]  /*0210*/  MUFU.SQRT R7, R6 ;  /* 0x0000000600077308 */ /* 0x000e640000002000 */
[C---:B-1----:R-:W-:Y:S02]  /*0220*/  FSETP.GT.AND P0, PT, R7.reuse, 8.50705917302346158658e+37, PT ;  /* 0x7e8000000700780b */ /* 0x042fe40003f04000 */
[----:B------:R-:W-:-:S11]  /*0230*/  FSETP.GEU.AND P1, PT, R7, 1.175494350822287508e-38, PT ;  /* 0x008000000700780b */ /* 0x000fd60003f2e000 */
[----:B------:R-:W-:-:S04]  /*0240*/  @P0 FMUL R7, R7, 0.25 ;  /* 0x3e80000007070820 */ /* 0x000fc80000400000 */
[----:B------:R-:W-:-:S06]  /*0250*/  @!P1 FMUL R7, R7, 16777216 ;  /* 0x4b80000007079820 */ /* 0x000fcc0000400000 */
[----:B------:R-:W1:Y:S01]  /*0260*/  MUFU.RCP R7, R7 ;  /* 0x0000000700077308 */ /* 0x000e620000001000 */
[----:B------:R-:W-:Y:S01]  /*0270*/  FSEL R14, R14, 1, P0 ;  /* 0x3f8000000e0e7808 */ /* 0x000fe20000000000 */
[----:B---3--:R-:W-:-:S04]  /*0280*/  FADD R2, R2, -R12 ;  /* 0x8000000c02027221 */ /* 0x008fc80000000000 */
[----:B------:R-:W-:Y:S01]  /*0290*/  @!P1 FMUL R14, R14, 16777216 ;  /* 0x4b8000000e0e9820 */ /* 0x000fe20000400000 */
[----:B------:R-:W-:-:S03]  /*02a0*/  FADD R3, R3, -R12 ;  /* 0x8000000c03037221 */ /* 0x000fc60000000000 */
[----:B-1----:R-:W-:-:S04]  /*02b0*/  FMUL R14, R7, R14 ;  /* 0x0000000e070e7220 */ /* 0x002fc80000400000 */
[-C--:B------:R-:W-:Y:S01]  /*02c0*/  FMUL R2, R2, R14.reuse ;  /* 0x0000000e02027220 */ /* 0x080fe20000400000 */
[----:B------:R-:W-:-:S03]  /*02d0*/  FMUL R14, R3, R14 ;  /* 0x0000000e030e7220 */ /* 0x000fc60000400000 */
[C-C-:B----4-:R-:W-:Y:S01]  /*02e0*/  FFMA R2, R8.reuse, R2, R11.reuse ;  /* 0x0000000208027223 */ /* 0x150fe2000000000b */
[----:B------:R-:W-:-:S04]  /*02f0*/  FFMA R14, R8, R14, R11 ;  /* 0x0000000e080e7223 */ /* 0x000fc8000000000b */
[----:B------:R-:W-:Y:S02]  /*0300*/  FSETP.GEU.AND P0, PT, R2, RZ, PT ;  /* 0x000000ff0200720b */ /* 0x000fe40003f0e000 */
[----:B------:R-:W-:Y:S02]  /*0310*/  FSETP.GEU.AND P1, PT, R14, RZ, PT ;  /* 0x000000ff0e00720b */ /* 0x000fe40003f2e000 */
[----:B------:R-:W-:Y:S02]  /*0320*/  FSEL R2, R2, RZ, P0 ;  /* 0x000000ff02027208 */ /* 0x000fe40000000000 */
[----:B------:R-:W-:-:S05]  /*0330*/  FSEL R3, R14, RZ, P1 ;  /* 0x000000ff0e037208 */ /* 0x000fca0000800000 */
[----:B------:R-:W-:Y:S01]  /*0340*/  STG.E.64 desc[UR4][R4.64], R2 ;  /* 0x0000000204007986 */ /* 0x000fe2000c101b04 */
[----:B------:R-:W-:Y:S05]  /*0350*/  EXIT ;  /* 0x000000000000794d */ /* 0x000fea0003800000 */
.L_x_0:
[----:B------:R-:W-:-:S00]  /*0360*/  BRA `(.L_x_0) ;  /* 0xfffffffc00fc7947 */ /* 0x000fc0000383ffff */
[----:B------:R-:W-:-:S00]  /*0370*/  NOP ;  /* 0x0000000000007918 */ /* 0x000fc00000000000 */
        /* <DEDUP_REMOVED lines=8> */
.L_x_1:


//--------------------- .nv.global.init           --------------------------
	.section	.nv.global.init,"aw",@progbits
.nv.global.init:
	.type		_$_str,@object
	.size		_$_str,(_$_str_$_2 - _$_str)
_$_str:
        /*0000*/ 	.byte	0x5f, 0x5f, 0x43, 0x55, 0x44, 0x41, 0x5f, 0x46, 0x54, 0x5a, 0x00
	.type		_$_str_$_2,@object
	.size		_$_str_$_2,(.L_1 - _$_str_$_2)
_$_str_$_2:
        /*000b*/ 	.byte	0x5f, 0x5f, 0x43, 0x55, 0x44, 0x41, 0x5f, 0x50, 0x52, 0x45, 0x43, 0x5f, 0x53, 0x51, 0x52, 0x54
        /*001b*/ 	.byte	0x00
.L_1:


//--------------------- .nv.constant0.triton_poi_fused__native_batch_norm_legit_no_training_relu_10 --------------------------
	.section	.nv.constant0.triton_poi_fused__native_batch_norm_legit_no_training_relu_10,"a",@progbits
	.sectionflags	@""
	.align	4
.nv.constant0.triton_poi_fused__native_batch_norm_legit_no_training_relu_10:
	.zero		580
